//
// Generated by NVIDIA NVVM Compiler
//
// Compiler Build ID: CL-36424714
// Cuda compilation tools, release 13.0, V13.0.88
// Based on NVVM 20.0.0
//

.version 9.0
.target sm_100
.address_size 64

	// .globl	_Z3addPfS_S_

.visible .entry _Z3addPfS_S_(
	.param .u64 .ptr .align 1 _Z3addPfS_S__param_0,
	.param .u64 .ptr .align 1 _Z3addPfS_S__param_1,
	.param .u64 .ptr .align 1 _Z3addPfS_S__param_2
)
{
	.reg .b32 	%r<5>;
	.reg .b32 	%f<4>;
	.reg .b64 	%rd<11>;

	ld.param.u64 	%rd1, [_Z3addPfS_S__param_0];
	ld.param.u64 	%rd2, [_Z3addPfS_S__param_1];
	ld.param.u64 	%rd3, [_Z3addPfS_S__param_2];
	cvta.to.global.u64 	%rd4, %rd3;
	cvta.to.global.u64 	%rd5, %rd2;
	cvta.to.global.u64 	%rd6, %rd1;
	mov.u32 	%r1, %tid.x;
	mov.u32 	%r2, %ctaid.x;
	mov.u32 	%r3, %ntid.x;
	mad.lo.s32 	%r4, %r2, %r3, %r1;
	mul.wide.u32 	%rd7, %r4, 4;
	add.s64 	%rd8, %rd6, %rd7;
	ld.global.f32 	%f1, [%rd8];
	add.s64 	%rd9, %rd5, %rd7;
	ld.global.f32 	%f2, [%rd9];
	add.f32 	%f3, %f1, %f2;
	add.s64 	%rd10, %rd4, %rd7;
	st.global.f32 	[%rd10], %f3;
	ret;

}
	// .globl	_Z4add2PfS_S_
.visible .entry _Z4add2PfS_S_(
	.param .u64 .ptr .align 1 _Z4add2PfS_S__param_0,
	.param .u64 .ptr .align 1 _Z4add2PfS_S__param_1,
	.param .u64 .ptr .align 1 _Z4add2PfS_S__param_2
)
{
	.reg .b32 	%r<6>;
	.reg .b32 	%f<7>;
	.reg .b64 	%rd<11>;

	ld.param.u64 	%rd1, [_Z4add2PfS_S__param_0];
	ld.param.u64 	%rd2, [_Z4add2PfS_S__param_1];
	ld.param.u64 	%rd3, [_Z4add2PfS_S__param_2];
	cvta.to.global.u64 	%rd4, %rd3;
	cvta.to.global.u64 	%rd5, %rd2;
	cvta.to.global.u64 	%rd6, %rd1;
	mov.u32 	%r1, %tid.x;
	mov.u32 	%r2, %ctaid.x;
	mov.u32 	%r3, %ntid.x;
	mad.lo.s32 	%r4, %r2, %r3, %r1;
	shl.b32 	%r5, %r4, 1;
	mul.wide.u32 	%rd7, %r5, 4;
	add.s64 	%rd8, %rd6, %rd7;
	ld.global.v2.f32 	{%f1, %f2}, [%rd8];
	add.s64 	%rd9, %rd5, %rd7;
	ld.global.v2.f32 	{%f3, %f4}, [%rd9];
	add.f32 	%f5, %f1, %f3;
	add.f32 	%f6, %f2, %f4;
	add.s64 	%rd10, %rd4, %rd7;
	st.global.v2.f32 	[%rd10], {%f5, %f6};
	ret;

}
	// .globl	_Z4add4PfS_S_
.visible .entry _Z4add4PfS_S_(
	.param .u64 .ptr .align 1 _Z4add4PfS_S__param_0,
	.param .u64 .ptr .align 1 _Z4add4PfS_S__param_1,
	.param .u64 .ptr .align 1 _Z4add4PfS_S__param_2
)
{
	.reg .b32 	%r<6>;
	.reg .b32 	%f<13>;
	.reg .b64 	%rd<11>;

	ld.param.u64 	%rd1, [_Z4add4PfS_S__param_0];
	ld.param.u64 	%rd2, [_Z4add4PfS_S__param_1];
	ld.param.u64 	%rd3, [_Z4add4PfS_S__param_2];
	cvta.to.global.u64 	%rd4, %rd3;
	cvta.to.global.u64 	%rd5, %rd2;
	cvta.to.global.u64 	%rd6, %rd1;
	mov.u32 	%r1, %tid.x;
	mov.u32 	%r2, %ctaid.x;
	mov.u32 	%r3, %ntid.x;
	mad.lo.s32 	%r4, %r2, %r3, %r1;
	shl.b32 	%r5, %r4, 2;
	mul.wide.u32 	%rd7, %r5, 4;
	add.s64 	%rd8, %rd6, %rd7;
	ld.global.v4.f32 	{%f1, %f2, %f3, %f4}, [%rd8];
	add.s64 	%rd9, %rd5, %rd7;
	ld.global.v4.f32 	{%f5, %f6, %f7, %f8}, [%rd9];
	add.f32 	%f9, %f1, %f5;
	add.f32 	%f10, %f2, %f6;
	add.f32 	%f11, %f3, %f7;
	add.f32 	%f12, %f4, %f8;
	add.s64 	%rd10, %rd4, %rd7;
	st.global.v4.f32 	[%rd10], {%f9, %f10, %f11, %f12};
	ret;

}


// ===== COMPILED SASS (sm_100) =====

	.target	sm_100

	.elftype	@"ET_EXEC"


//--------------------- .note.nv.tkinfo           --------------------------
	.section	.note.nv.tkinfo,"",@"SHT_NOTE"
	.sectionflags	@"SHF_NOTE_NV_TKINFO"
	.tkinfo
        /*0018*/ 	.word	0x00000002
        /*0030*/ 	.string	""
        /*0030*/ 	.string	"ptxas"
        /*0030*/ 	.string	"Cuda compilation tools, release 13.0, V13.0.88"
        /*0030*/ 	.string	"Build cuda_13.0.r13.0/compiler.36424714_0"
        /*0030*/ 	.string	"-arch sm_100 -m 64 "



//--------------------- .note.nv.cuinfo           --------------------------
	.section	.note.nv.cuinfo,"",@"SHT_NOTE"
	.sectionflags	@"SHF_NOTE_NV_CUINFO"
        /*0018*/ 	.short	0x0002
        /*001a*/ 	.short	0x0064
        /*001c*/ 	.short	0x0082
	.zero		2


//--------------------- .nv.info                  --------------------------
	.section	.nv.info,"",@"SHT_CUDA_INFO"
	.align	4


	//----- nvinfo : EIATTR_REGCOUNT
	.align		4
        /*0000*/ 	.byte	0x04, 0x2f
        /*0002*/ 	.short	(.L_1 - .L_0)
	.align		4
.L_0:
        /*0004*/ 	.word	index@(_Z3addPfS_S_)
        /*0008*/ 	.word	0x0000000c


	//----- nvinfo : EIATTR_FRAME_SIZE
	.align		4
.L_1:
        /*000c*/ 	.byte	0x04, 0x11
        /*000e*/ 	.short	(.L_3 - .L_2)
	.align		4
.L_2:
        /*0010*/ 	.word	index@(_Z3addPfS_S_)
        /*0014*/ 	.word	0x00000000


	//----- nvinfo : EIATTR_REGCOUNT
	.align		4
.L_3:
        /*0018*/ 	.byte	0x04, 0x2f
        /*001a*/ 	.short	(.L_5 - .L_4)
	.align		4
.L_4:
        /*001c*/ 	.word	index@(_Z4add2PfS_S_)
        /*0020*/ 	.word	0x0000000c


	//----- nvinfo : EIATTR_FRAME_SIZE
	.align		4
.L_5:
        /*0024*/ 	.byte	0x04, 0x11
        /*0026*/ 	.short	(.L_7 - .L_6)
	.align		4
.L_6:
        /*0028*/ 	.word	index@(_Z4add2PfS_S_)
        /*002c*/ 	.word	0x00000000


	//----- nvinfo : EIATTR_REGCOUNT
	.align		4
.L_7:
        /*0030*/ 	.byte	0x04, 0x2f
        /*0032*/ 	.short	(.L_9 - .L_8)
	.align		4
.L_8:
        /*0034*/ 	.word	index@(_Z4add4PfS_S_)
        /*0038*/ 	.word	0x00000016


	//----- nvinfo : EIATTR_FRAME_SIZE
	.align		4
.L_9:
        /*003c*/ 	.byte	0x04, 0x11
        /*003e*/ 	.short	(.L_11 - .L_10)
	.align		4
.L_10:
        /*0040*/ 	.word	index@(_Z4add4PfS_S_)
        /*0044*/ 	.word	0x00000000


	//----- nvinfo : EIATTR_MIN_STACK_SIZE
	.align		4
.L_11:
        /*0048*/ 	.byte	0x04, 0x12
        /*004a*/ 	.short	(.L_13 - .L_12)
	.align		4
.L_12:
        /*004c*/ 	.word	index@(_Z4add4PfS_S_)
        /*0050*/ 	.word	0x00000000


	//----- nvinfo : EIATTR_MIN_STACK_SIZE
	.align		4
.L_13:
        /*0054*/ 	.byte	0x04, 0x12
        /*0056*/ 	.short	(.L_15 - .L_14)
	.align		4
.L_14:
        /*0058*/ 	.word	index@(_Z4add2PfS_S_)
        /*005c*/ 	.word	0x00000000


	//----- nvinfo : EIATTR_MIN_STACK_SIZE
	.align		4
.L_15:
        /*0060*/ 	.byte	0x04, 0x12
        /*0062*/ 	.short	(.L_17 - .L_16)
	.align		4
.L_16:
        /*0064*/ 	.word	index@(_Z3addPfS_S_)
        /*0068*/ 	.word	0x00000000
.L_17:


//--------------------- .nv.compat                --------------------------
	.section	.nv.compat,"",@"SHT_CUDA_COMPAT_INFO"
	.align	4
        /*0000*/ 	.byte	0x02, 0x09, 0x00, 0x00, 0x02, 0x02, 0x01, 0x00, 0x02, 0x05, 0x05, 0x00, 0x03, 0x07, 0x01, 0x01
        /*0010*/ 	.byte	0x02, 0x03, 0x00, 0x00, 0x02, 0x06, 0x01, 0x00, 0x04, 0x0b, 0x08, 0x00, 0x09, 0x00, 0x00, 0x00
        /*0020*/ 	.byte	0x00, 0x00, 0x00, 0x00


//--------------------- .nv.info._Z4add4PfS_S_    --------------------------
	.section	.nv.info._Z4add4PfS_S_,"",@"SHT_CUDA_INFO"
	.sectionflags	@""
	.align	4


	//----- nvinfo : EIATTR_CUDA_API_VERSION
	.align		4
        /*0000*/ 	.byte	0x04, 0x37
        /*0002*/ 	.short	(.L_19 - .L_18)
.L_18:
        /*0004*/ 	.word	0x00000082


	//----- nvinfo : EIATTR_KPARAM_INFO
	.align		4
.L_19:
        /*0008*/ 	.byte	0x04, 0x17
        /*000a*/ 	.short	(.L_21 - .L_20)
.L_20:
        /*000c*/ 	.word	0x00000000
        /*0010*/ 	.short	0x0002
        /*0012*/ 	.short	0x0010
        /*0014*/ 	.byte	0x00, 0xf5, 0x21, 0x00


	//----- nvinfo : EIATTR_KPARAM_INFO
	.align		4
.L_21:
        /*0018*/ 	.byte	0x04, 0x17
        /*001a*/ 	.short	(.L_23 - .L_22)
.L_22:
        /*001c*/ 	.word	0x00000000
        /*0020*/ 	.short	0x0001
        /*0022*/ 	.short	0x0008
        /*0024*/ 	.byte	0x00, 0xf5, 0x21, 0x00


	//----- nvinfo : EIATTR_KPARAM_INFO
	.align		4
.L_23:
        /*0028*/ 	.byte	0x04, 0x17
        /*002a*/ 	.short	(.L_25 - .L_24)
.L_24:
        /*002c*/ 	.word	0x00000000
        /*0030*/ 	.short	0x0000
        /*0032*/ 	.short	0x0000
        /*0034*/ 	.byte	0x00, 0xf5, 0x21, 0x00


	//----- nvinfo : EIATTR_SPARSE_MMA_MASK
	.align		4
.L_25:
        /*0038*/ 	.byte	0x03, 0x50
        /*003a*/ 	.short	0x0000


	//----- nvinfo : EIATTR_MAXREG_COUNT
	.align		4
        /*003c*/ 	.byte	0x03, 0x1b
        /*003e*/ 	.short	0x00ff


	//----- nvinfo : EIATTR_MERCURY_ISA_VERSION
	.align		4
        /*0040*/ 	.byte	0x03, 0x5f
        /*0042*/ 	.short	0x0101


	//----- nvinfo : EIATTR_VRC_CTA_INIT_COUNT
	.align		4
        /*0044*/ 	.byte	0x02, 0x4a
	.zero		1
	.zero		1


	//----- nvinfo : EIATTR_EXIT_INSTR_OFFSETS
	.align		4
        /*0048*/ 	.byte	0x04, 0x1c
        /*004a*/ 	.short	(.L_27 - .L_26)


	//   ....[0]....
.L_26:
        /*004c*/ 	.word	0x00000140


	//----- nvinfo : EIATTR_CBANK_PARAM_SIZE
	.align		4
.L_27:
        /*0050*/ 	.byte	0x03, 0x19
        /*0052*/ 	.short	0x0018


	//----- nvinfo : EIATTR_PARAM_CBANK
	.align		4
        /*0054*/ 	.byte	0x04, 0x0a
        /*0056*/ 	.short	(.L_29 - .L_28)
	.align		4
.L_28:
        /*0058*/ 	.word	index@(.nv.constant0._Z4add4PfS_S_)
        /*005c*/ 	.short	0x0380
        /*005e*/ 	.short	0x0018


	//----- nvinfo : EIATTR_SW_WAR
	.align		4
.L_29:
        /*0060*/ 	.byte	0x04, 0x36
        /*0062*/ 	.short	(.L_31 - .L_30)
.L_30:
        /*0064*/ 	.word	0x00000008
.L_31:


//--------------------- .nv.info._Z4add2PfS_S_    --------------------------
	.section	.nv.info._Z4add2PfS_S_,"",@"SHT_CUDA_INFO"
	.sectionflags	@""
	.align	4


	//----- nvinfo : EIATTR_CUDA_API_VERSION
	.align		4
        /*0000*/ 	.byte	0x04, 0x37
        /*0002*/ 	.short	(.L_33 - .L_32)
.L_32:
        /*0004*/ 	.word	0x00000082


	//----- nvinfo : EIATTR_KPARAM_INFO
	.align		4
.L_33:
        /*0008*/ 	.byte	0x04, 0x17
        /*000a*/ 	.short	(.L_35 - .L_34)
.L_34:
        /*000c*/ 	.word	0x00000000
        /*0010*/ 	.short	0x0002
        /*0012*/ 	.short	0x0010
        /*0014*/ 	.byte	0x00, 0xf5, 0x21, 0x00


	//----- nvinfo : EIATTR_KPARAM_INFO
	.align		4
.L_35:
        /*0018*/ 	.byte	0x04, 0x17
        /*001a*/ 	.short	(.L_37 - .L_36)
.L_36:
        /*001c*/ 	.word	0x00000000
        /*0020*/ 	.short	0x0001
        /*0022*/ 	.short	0x0008
        /*0024*/ 	.byte	0x00, 0xf5, 0x21, 0x00


	//----- nvinfo : EIATTR_KPARAM_INFO
	.align		4
.L_37:
        /*0028*/ 	.byte	0x04, 0x17
        /*002a*/ 	.short	(.L_39 - .L_38)
.L_38:
        /*002c*/ 	.word	0x00000000
        /*0030*/ 	.short	0x0000
        /*0032*/ 	.short	0x0000
        /*0034*/ 	.byte	0x00, 0xf5, 0x21, 0x00


	//----- nvinfo : EIATTR_SPARSE_MMA_MASK
	.align		4
.L_39:
        /*0038*/ 	.byte	0x03, 0x50
        /*003a*/ 	.short	0x0000


	//----- nvinfo : EIATTR_MAXREG_COUNT
	.align		4
        /*003c*/ 	.byte	0x03, 0x1b
        /*003e*/ 	.short	0x00ff


	//----- nvinfo : EIATTR_MERCURY_ISA_VERSION
	.align		4
        /*0040*/ 	.byte	0x03, 0x5f
        /*0042*/ 	.short	0x0101


	//----- nvinfo : EIATTR_VRC_CTA_INIT_COUNT
	.align		4
        /*0044*/ 	.byte	0x02, 0x4a
	.zero		1
	.zero		1


	//----- nvinfo : EIATTR_EXIT_INSTR_OFFSETS
	.align		4
        /*0048*/ 	.byte	0x04, 0x1c
        /*004a*/ 	.short	(.L_41 - .L_40)


	//   ....[0]....
.L_40:
        /*004c*/ 	.word	0x00000120


	//----- nvinfo : EIATTR_CBANK_PARAM_SIZE
	.align		4
.L_41:
        /*0050*/ 	.byte	0x03, 0x19
        /*0052*/ 	.short	0x0018


	//----- nvinfo : EIATTR_PARAM_CBANK
	.align		4
        /*0054*/ 	.byte	0x04, 0x0a
        /*0056*/ 	.short	(.L_43 - .L_42)
	.align		4
.L_42:
        /*0058*/ 	.word	index@(.nv.constant0._Z4add2PfS_S_)
        /*005c*/ 	.short	0x0380
        /*005e*/ 	.short	0x0018


	//----- nvinfo : EIATTR_SW_WAR
	.align		4
.L_43:
        /*0060*/ 	.byte	0x04, 0x36
        /*0062*/ 	.short	(.L_45 - .L_44)
.L_44:
        /*0064*/ 	.word	0x00000008
.L_45:


//--------------------- .nv.info._Z3addPfS_S_     --------------------------
	.section	.nv.info._Z3addPfS_S_,"",@"SHT_CUDA_INFO"
	.sectionflags	@""
	.align	4


	//----- nvinfo : EIATTR_CUDA_API_VERSION
	.align		4
        /*0000*/ 	.byte	0x04, 0x37
        /*0002*/ 	.short	(.L_47 - .L_46)
.L_46:
        /*0004*/ 	.word	0x00000082


	//----- nvinfo : EIATTR_KPARAM_INFO
	.align		4
.L_47:
        /*0008*/ 	.byte	0x04, 0x17
        /*000a*/ 	.short	(.L_49 - .L_48)
.L_48:
        /*000c*/ 	.word	0x00000000
        /*0010*/ 	.short	0x0002
        /*0012*/ 	.short	0x0010
        /*0014*/ 	.byte	0x00, 0xf5, 0x21, 0x00


	//----- nvinfo : EIATTR_KPARAM_INFO
	.align		4
.L_49:
        /*0018*/ 	.byte	0x04, 0x17
        /*001a*/ 	.short	(.L_51 - .L_50)
.L_50:
        /*001c*/ 	.word	0x00000000
        /*0020*/ 	.short	0x0001
        /*0022*/ 	.short	0x0008
        /*0024*/ 	.byte	0x00, 0xf5, 0x21, 0x00


	//----- nvinfo : EIATTR_KPARAM_INFO
	.align		4
.L_51:
        /*0028*/ 	.byte	0x04, 0x17
        /*002a*/ 	.short	(.L_53 - .L_52)
.L_52:
        /*002c*/ 	.word	0x00000000
        /*0030*/ 	.short	0x0000
        /*0032*/ 	.short	0x0000
        /*0034*/ 	.byte	0x00, 0xf5, 0x21, 0x00


	//----- nvinfo : EIATTR_SPARSE_MMA_MASK
	.align		4
.L_53:
        /*0038*/ 	.byte	0x03, 0x50
        /*003a*/ 	.short	0x0000


	//----- nvinfo : EIATTR_MAXREG_COUNT
	.align		4
        /*003c*/ 	.byte	0x03, 0x1b
        /*003e*/ 	.short	0x00ff


	//----- nvinfo : EIATTR_MERCURY_ISA_VERSION
	.align		4
        /*0040*/ 	.byte	0x03, 0x5f
        /*0042*/ 	.short	0x0101


	//----- nvinfo : EIATTR_VRC_CTA_INIT_COUNT
	.align		4
        /*0044*/ 	.byte	0x02, 0x4a
	.zero		1
	.zero		1


	//----- nvinfo : EIATTR_EXIT_INSTR_OFFSETS
	.align		4
        /*0048*/ 	.byte	0x04, 0x1c
        /*004a*/ 	.short	(.L_55 - .L_54)


	//   ....[0]....
.L_54:
        /*004c*/ 	.word	0x00000100


	//----- nvinfo : EIATTR_CBANK_PARAM_SIZE
	.align		4
.L_55:
        /*0050*/ 	.byte	0x03, 0x19
        /*0052*/ 	.short	0x0018


	//----- nvinfo : EIATTR_PARAM_CBANK
	.align		4
        /*0054*/ 	.byte	0x04, 0x0a
        /*0056*/ 	.short	(.L_57 - .L_56)
	.align		4
.L_56:
        /*0058*/ 	.word	index@(.nv.constant0._Z3addPfS_S_)
        /*005c*/ 	.short	0x0380
        /*005e*/ 	.short	0x0018


	//----- nvinfo : EIATTR_SW_WAR
	.align		4
.L_57:
        /*0060*/ 	.byte	0x04, 0x36
        /*0062*/ 	.short	(.L_59 - .L_58)
.L_58:
        /*0064*/ 	.word	0x00000008
.L_59:


//--------------------- .nv.callgraph             --------------------------
	.section	.nv.callgraph,"",@"SHT_CUDA_CALLGRAPH"
	.align	4
	.sectionentsize	8
	.align		4
        /*0000*/ 	.word	0x00000000
	.align		4
        /*0004*/ 	.word	0xffffffff
	.align		4
        /*0008*/ 	.word	0x00000000
	.align		4
        /*000c*/ 	.word	0xfffffffe
	.align		4
        /*0010*/ 	.word	0x00000000
	.align		4
        /*0014*/ 	.word	0xfffffffd
	.align		4
        /*0018*/ 	.word	0x00000000
	.align		4
        /*001c*/ 	.word	0xfffffffc


//--------------------- .text._Z4add4PfS_S_       --------------------------
	.section	.text._Z4add4PfS_S_,"ax",@progbits
	.align	128
        .global         _Z4add4PfS_S_
        .type           _Z4add4PfS_S_,@function
        .size           _Z4add4PfS_S_,(.L_x_3 - _Z4add4PfS_S_)
        .other          _Z4add4PfS_S_,@"STO_CUDA_ENTRY STV_DEFAULT"
_Z4add4PfS_S_:
.text._Z4add4PfS_S_:
[----:B------:R-:W-:Y:S01]  /*0000*/  LDC R1, c[0x0][0x37c] ;  /* 0x0000df00ff017b82 */ /* 0x000fe20000000800 */
[----:B------:R-:W0:Y:S07]  /*0010*/  S2R R0, SR_TID.X ;  /* 0x0000000000007919 */ /* 0x000e2e0000002100 */
[----:B------:R-:W0:Y:S01]  /*0020*/  S2UR UR6, SR_CTAID.X ;  /* 0x00000000000679c3 */ /* 0x000e220000002500 */
[----:B------:R-:W1:Y:S07]  /*0030*/  LDCU.64 UR4, c[0x0][0x358] ;  /* 0x00006b00ff0477ac */ /* 0x000e6e0008000a00 */
[----:B------:R-:W0:Y:S08]  /*0040*/  LDC R7, c[0x0][0x360] ;  /* 0x0000d800ff077b82 */ /* 0x000e300000000800 */
[----:B------:R-:W2:Y:S08]  /*0050*/  LDC.64 R2, c[0x0][0x380] ;  /* 0x0000e000ff027b82 */ /* 0x000eb00000000a00 */
[----:B------:R-:W3:Y:S01]  /*0060*/  LDC.64 R4, c[0x0][0x388] ;  /* 0x0000e200ff047b82 */ /* 0x000ee20000000a00 */
[----:B0-----:R-:W-:-:S07]  /*0070*/  IMAD R0, R7, UR6, R0 ;  /* 0x0000000607007c24 */ /* 0x001fce000f8e0200 */
[----:B------:R-:W0:Y:S01]  /*0080*/  LDC.64 R6, c[0x0][0x390] ;  /* 0x0000e400ff067b82 */ /* 0x000e220000000a00 */
[----:B------:R-:W-:-:S05]  /*0090*/  SHF.L.U32 R9, R0, 0x2, RZ ;  /* 0x0000000200097819 */ /* 0x000fca00000006ff */
[----:B--2---:R-:W-:-:S05]  /*00a0*/  IMAD.WIDE.U32 R2, R9, 0x4, R2 ;  /* 0x0000000409027825 */ /* 0x004fca00078e0002 */
[----:B-1----:R-:W2:Y:S01]  /*00b0*/  LDG.E.128 R12, desc[UR4][R2.64] ;  /* 0x00000004020c7981 */ /* 0x002ea2000c1e1d00 */
[----:B---3--:R-:W-:-:S05]  /*00c0*/  IMAD.WIDE.U32 R4, R9, 0x4, R4 ;  /* 0x0000000409047825 */ /* 0x008fca00078e0004 */
[----:B------:R-:W2:Y:S01]  /*00d0*/  LDG.E.128 R16, desc[UR4][R4.64] ;  /* 0x0000000404107981 */ /* 0x000ea2000c1e1d00 */
[----:B0-----:R-:W-:-:S04]  /*00e0*/  IMAD.WIDE.U32 R6, R9, 0x4, R6 ;  /* 0x0000000409067825 */ /* 0x001fc800078e0006 */
[----:B--2---:R-:W-:Y:S01]  /*00f0*/  FADD R12, R12, R16 ;  /* 0x000000100c0c7221 */ /* 0x004fe20000000000 */
[----:B------:R-:W-:Y:S01]  /*0100*/  FADD R13, R13, R17 ;  /* 0x000000110d0d7221 */ /* 0x000fe20000000000 */
[----:B------:R-:W-:Y:S01]  /*0110*/  FADD R14, R14, R18 ;  /* 0x000000120e0e7221 */ /* 0x000fe20000000000 */
[----:B------:R-:W-:-:S05]  /*0120*/  FADD R15, R15, R19 ;  /* 0x000000130f0f7221 */ /* 0x000fca0000000000 */
[----:B------:R-:W-:Y:S01]  /*0130*/  STG.E.128 desc[UR4][R6.64], R12 ;  /* 0x0000000c06007986 */ /* 0x000fe2000c101d04 */
[----:B------:R-:W-:Y:S05]  /*0140*/  EXIT ;  /* 0x000000000000794d */ /* 0x000fea0003800000 */
.L_x_0:
[----:B------:R-:W-:-:S00]  /*0150*/  BRA `(.L_x_0) ;  /* 0xfffffffc00fc7947 */ /* 0x000fc0000383ffff */
[----:B------:R-:W-:-:S00]  /*0160*/  NOP ;  /* 0x0000000000007918 */ /* 0x000fc00000000000 */
        /* <DEDUP_REMOVED lines=9> */
.L_x_3:


//--------------------- .text._Z4add2PfS_S_       --------------------------
	.section	.text._Z4add2PfS_S_,"ax",@progbits
	.align	128
        .global         _Z4add2PfS_S_
        .type           _Z4add2PfS_S_,@function
        .size           _Z4add2PfS_S_,(.L_x_4 - _Z4add2PfS_S_)
        .other          _Z4add2PfS_S_,@"STO_CUDA_ENTRY STV_DEFAULT"
_Z4add2PfS_S_:
.text._Z4add2PfS_S_:
        /* <DEDUP_REMOVED lines=10> */
[----:B--2---:R-:W-:-:S04]  /*00a0*/  IMAD.WIDE.U32 R2, R9, 0x4, R2 ;  /* 0x0000000409027825 */ /* 0x004fc800078e0002 */
[C---:B---3--:R-:W-:Y:S02]  /*00b0*/  IMAD.WIDE.U32 R4, R9.reuse, 0x4, R4 ;  /* 0x0000000409047825 */ /* 0x048fe400078e0004 */
[----:B-1----:R-:W2:Y:S04]  /*00c0*/  LDG.E.64 R2, desc[UR4][R2.64] ;  /* 0x0000000402027981 */ /* 0x002ea8000c1e1b00 */
[----:B------:R-:W2:Y:S01]  /*00d0*/  LDG.E.64 R4, desc[UR4][R4.64] ;  /* 0x0000000404047981 */ /* 0x000ea2000c1e1b00 */
[----:B0-----:R-:W-:-:S04]  /*00e0*/  IMAD.WIDE.U32 R6, R9, 0x4, R6 ;  /* 0x0000000409067825 */ /* 0x001fc800078e0006 */
[----:B--2---:R-:W-:Y:S01]  /*00f0*/  FADD R8, R2, R4 ;  /* 0x0000000402087221 */ /* 0x004fe20000000000 */
[----:B------:R-:W-:-:S05]  /*0100*/  FADD R9, R3, R5 ;  /* 0x0000000503097221 */ /* 0x000fca0000000000 */
[----:B------:R-:W-:Y:S01]  /*0110*/  STG.E.64 desc[UR4][R6.64], R8 ;  /* 0x0000000806007986 */ /* 0x000fe2000c101b04 */
[----:B------:R-:W-:Y:S05]  /*0120*/  EXIT ;  /* 0x000000000000794d */ /* 0x000fea0003800000 */
.L_x_1:
        /* <DEDUP_REMOVED lines=13> */
.L_x_4:


//--------------------- .text._Z3addPfS_S_        --------------------------
	.section	.text._Z3addPfS_S_,"ax",@progbits
	.align	128
        .global         _Z3addPfS_S_
        .type           _Z3addPfS_S_,@function
        .size           _Z3addPfS_S_,(.L_x_5 - _Z3addPfS_S_)
        .other          _Z3addPfS_S_,@"STO_CUDA_ENTRY STV_DEFAULT"
_Z3addPfS_S_:
.text._Z3addPfS_S_:
        /* <DEDUP_REMOVED lines=9> */
[----:B--2---:R-:W-:-:S06]  /*0090*/  IMAD.WIDE.U32 R2, R9, 0x4, R2 ;  /* 0x0000000409027825 */ /* 0x004fcc00078e0002 */
[----:B-1----:R-:W2:Y:S01]  /*00a0*/  LDG.E R2, desc[UR4][R2.64] ;  /* 0x0000000402027981 */ /* 0x002ea2000c1e1900 */
[----:B---3--:R-:W-:-:S06]  /*00b0*/  IMAD.WIDE.U32 R4, R9, 0x4, R4 ;  /* 0x0000000409047825 */ /* 0x008fcc00078e0004 */
[----:B------:R-:W2:Y:S01]  /*00c0*/  LDG.E R5, desc[UR4][R4.64] ;  /* 0x0000000404057981 */ /* 0x000ea2000c1e1900 */
[----:B0-----:R-:W-:-:S04]  /*00d0*/  IMAD.WIDE.U32 R6, R9, 0x4, R6 ;  /* 0x0000000409067825 */ /* 0x001fc800078e0006 */
[----:B--2---:R-:W-:-:S05]  /*00e0*/  FADD R9, R2, R5 ;  /* 0x0000000502097221 */ /* 0x004fca0000000000 */
[----:B------:R-:W-:Y:S01]  /*00f0*/  STG.E desc[UR4][R6.64], R9 ;  /* 0x0000000906007986 */ /* 0x000fe2000c101904 */
[----:B------:R-:W-:Y:S05]  /*0100*/  EXIT ;  /* 0x000000000000794d */ /* 0x000fea0003800000 */
.L_x_2:
        /* <DEDUP_REMOVED lines=15> */
.L_x_5:


//--------------------- .nv.shared.reserved.0     --------------------------
	.section	.nv.shared.reserved.0,"aw",@nobits
	.weak		__nv_reservedSMEM_offset_0_alias
	.size		__nv_reservedSMEM_offset_0_alias, 0, 64
	.other		__nv_reservedSMEM_offset_0_alias,@"STO_CUDA_RESERVED_SHARED STV_DEFAULT"
__nv_reservedSMEM_offset_0_alias:
	.zero		0
	.zero		64


//--------------------- .nv.constant0._Z4add4PfS_S_ --------------------------
	.section	.nv.constant0._Z4add4PfS_S_,"a",@progbits
	.sectionflags	@""
	.align	4
.nv.constant0._Z4add4PfS_S_:
	.zero		920


//--------------------- .nv.constant0._Z4add2PfS_S_ --------------------------
	.section	.nv.constant0._Z4add2PfS_S_,"a",@progbits
	.sectionflags	@""
	.align	4
.nv.constant0._Z4add2PfS_S_:
	.zero		920


//--------------------- .nv.constant0._Z3addPfS_S_ --------------------------
	.section	.nv.constant0._Z3addPfS_S_,"a",@progbits
	.sectionflags	@""
	.align	4
.nv.constant0._Z3addPfS_S_:
	.zero		920


//--------------------- SYMBOLS --------------------------

	.type		.nv.reservedSmem.offset0,@object
	.size		.nv.reservedSmem.offset0,0x4
